	.headerflags	@"EF_CUDA_TEXMODE_UNIFIED EF_CUDA_64BIT_ADDRESS EF_CUDA_ACCELERATORS EF_CUDA_SM90 EF_CUDA_VIRTUAL_SM(EF_CUDA_SM90)"
	.elftype	@"ET_EXEC"


//--------------------- .nv.info                  --------------------------
	.section	.nv.info,"",@"SHT_CUDA_INFO"
	.align	4


	//----- nvinfo : EIATTR_REGCOUNT
	.align		4
        /*0000*/ 	.byte	0x04, 0x2f
        /*0002*/ 	.short	(.L_3 - .L_2)
	.align		4
.L_2:
        /*0004*/ 	.word	index@(triton_poi_fused__native_batch_norm_legit_no_training_relu_45)
        /*0008*/ 	.word	0x00000020


	//----- nvinfo : EIATTR_MIN_STACK_SIZE
	.align		4
.L_3:
        /*000c*/ 	.byte	0x04, 0x12
        /*000e*/ 	.short	(.L_5 - .L_4)
	.align		4
.L_4:
        /*0010*/ 	.word	index@(triton_poi_fused__native_batch_norm_legit_no_training_relu_45)
        /*0014*/ 	.word	0x00000000


	//----- nvinfo : EIATTR_FRAME_SIZE
	.align		4
.L_5:
        /*0018*/ 	.byte	0x04, 0x11
        /*001a*/ 	.short	(.L_7 - .L_6)
	.align		4
.L_6:
        /*001c*/ 	.word	index@(triton_poi_fused__native_batch_norm_legit_no_training_relu_45)
        /*0020*/ 	.word	0x00000000


	//----- nvinfo : EIATTR_MIN_STACK_SIZE
	.align		4
.L_7:
        /*0024*/ 	.byte	0x04, 0x12
        /*0026*/ 	.short	(.L_9 - .L_8)
	.align		4
.L_8:
        /*0028*/ 	.word	index@(triton_poi_fused__native_batch_norm_legit_no_training_relu_45)
        /*002c*/ 	.word	0x00000000
.L_9:


//--------------------- .nv.info.triton_poi_fused__native_batch_norm_legit_no_training_relu_45 --------------------------
	.section	.nv.info.triton_poi_fused__native_batch_norm_legit_no_training_relu_45,"",@"SHT_CUDA_INFO"
	.sectionflags	@""
	.align	4


	//----- nvinfo : EIATTR_CUDA_API_VERSION
	.align		4
        /*0000*/ 	.byte	0x04, 0x37
        /*0002*/ 	.short	(.L_11 - .L_10)
.L_10:
        /*0004*/ 	.word	0x0000007c


	//----- nvinfo : EIATTR_KPARAM_INFO
	.align		4
.L_11:
        /*0008*/ 	.byte	0x04, 0x17
        /*000a*/ 	.short	(.L_13 - .L_12)
.L_12:
        /*000c*/ 	.word	0x00000000
        /*0010*/ 	.short	0x0006
        /*0012*/ 	.short	0x0030
        /*0014*/ 	.byte	0x00, 0xf0, 0x11, 0x00


	//----- nvinfo : EIATTR_KPARAM_INFO
	.align		4
.L_13:
        /*0018*/ 	.byte	0x04, 0x17
        /*001a*/ 	.short	(.L_15 - .L_14)
.L_14:
        /*001c*/ 	.word	0x00000000
        /*0020*/ 	.short	0x0005
        /*0022*/ 	.short	0x0028
        /*0024*/ 	.byte	0x00, 0xf4, 0x21, 0x00


	//----- nvinfo : EIATTR_KPARAM_INFO
	.align		4
.L_15:
        /*0028*/ 	.byte	0x04, 0x17
        /*002a*/ 	.short	(.L_17 - .L_16)
.L_16:
        /*002c*/ 	.word	0x00000000
        /*0030*/ 	.short	0x0004
        /*0032*/ 	.short	0x0020
        /*0034*/ 	.byte	0x00, 0xf4, 0x21, 0x00


	//----- nvinfo : EIATTR_KPARAM_INFO
	.align		4
.L_17:
        /*0038*/ 	.byte	0x04, 0x17
        /*003a*/ 	.short	(.L_19 - .L_18)
.L_18:
        /*003c*/ 	.word	0x00000000
        /*0040*/ 	.short	0x0003
        /*0042*/ 	.short	0x0018
        /*0044*/ 	.byte	0x00, 0xf4, 0x21, 0x00


	//----- nvinfo : EIATTR_KPARAM_INFO
	.align		4
.L_19:
        /*0048*/ 	.byte	0x04, 0x17
        /*004a*/ 	.short	(.L_21 - .L_20)
.L_20:
        /*004c*/ 	.word	0x00000000
        /*0050*/ 	.short	0x0002
        /*0052*/ 	.short	0x0010
        /*0054*/ 	.byte	0x00, 0xf4, 0x21, 0x00


	//----- nvinfo : EIATTR_KPARAM_INFO
	.align		4
.L_21:
        /*0058*/ 	.byte	0x04, 0x17
        /*005a*/ 	.short	(.L_23 - .L_22)
.L_22:
        /*005c*/ 	.word	0x00000000
        /*0060*/ 	.short	0x0001
        /*0062*/ 	.short	0x0008
        /*0064*/ 	.byte	0x00, 0xf4, 0x21, 0x00


	//----- nvinfo : EIATTR_KPARAM_INFO
	.align		4
.L_23:
        /*0068*/ 	.byte	0x04, 0x17
        /*006a*/ 	.short	(.L_25 - .L_24)
.L_24:
        /*006c*/ 	.word	0x00000000
        /*0070*/ 	.short	0x0000
        /*0072*/ 	.short	0x0000
        /*0074*/ 	.byte	0x00, 0xf4, 0x21, 0x00


	//----- nvinfo : EIATTR_SPARSE_MMA_MASK
	.align		4
.L_25:
        /*0078*/ 	.byte	0x03, 0x50
        /*007a*/ 	.short	0x0000


	//----- nvinfo : EIATTR_MAXREG_COUNT
	.align		4
        /*007c*/ 	.byte	0x03, 0x1b
        /*007e*/ 	.short	0x00ff


	//----- nvinfo : EIATTR_EXIT_INSTR_OFFSETS
	.align		4
        /*0080*/ 	.byte	0x04, 0x1c
        /*0082*/ 	.short	(.L_27 - .L_26)


	//   ....[0]....
.L_26:
        /*0084*/ 	.word	0x00000700


	//----- nvinfo : EIATTR_REQNTID
	.align		4
.L_27:
        /*0088*/ 	.byte	0x04, 0x10
        /*008a*/ 	.short	(.L_29 - .L_28)
.L_28:
        /*008c*/ 	.word	0x00000080
        /*0090*/ 	.word	0x00000001
        /*0094*/ 	.word	0x00000001


	//----- nvinfo : EIATTR_CBANK_PARAM_SIZE
	.align		4
.L_29:
        /*0098*/ 	.byte	0x03, 0x19
        /*009a*/ 	.short	0x0034


	//----- nvinfo : EIATTR_PARAM_CBANK
	.align		4
        /*009c*/ 	.byte	0x04, 0x0a
        /*009e*/ 	.short	(.L_31 - .L_30)
	.align		4
.L_30:
        /*00a0*/ 	.word	index@(.nv.constant0.triton_poi_fused__native_batch_norm_legit_no_training_relu_45)
        /*00a4*/ 	.short	0x0210
        /*00a6*/ 	.short	0x0034


	//----- nvinfo : EIATTR_SW_WAR
	.align		4
.L_31:
        /*00a8*/ 	.byte	0x04, 0x36
        /*00aa*/ 	.short	(.L_33 - .L_32)
.L_32:
        /*00ac*/ 	.word	0x00000008
.L_33:


//--------------------- .nv.callgraph             --------------------------
	.section	.nv.callgraph,"",@"SHT_CUDA_CALLGRAPH"
	.align	4
	.sectionentsize	8
	.align		4
        /*0000*/ 	.word	0x00000000
	.align		4
        /*0004*/ 	.word	0xffffffff
	.align		4
        /*0008*/ 	.word	0x00000000
	.align		4
        /*000c*/ 	.word	0xfffffffe
	.align		4
        /*0010*/ 	.word	0x00000000
	.align		4
        /*0014*/ 	.word	0xfffffffd
	.align		4
        /*0018*/ 	.word	0x00000000
	.align		4
        /*001c*/ 	.word	0xfffffffc


//--------------------- .nv.constant4             --------------------------
	.section	.nv.constant4,"a",@progbits
	.align	8
	.align		8
.nv.constant4:
        /*0000*/ 	.dword	_$_str
	.align		8
        /*0008*/ 	.dword	_$_str_$_2


//--------------------- .text.triton_poi_fused__native_batch_norm_legit_no_training_relu_45 --------------------------
	.section	.text.triton_poi_fused__native_batch_norm_legit_no_training_relu_45,"ax",@progbits
	.align	128
        .global         triton_poi_fused__native_batch_norm_legit_no_training_relu_45
        .type           triton_poi_fused__native_batch_norm_legit_no_training_relu_45,@function
        .size           triton_poi_fused__native_batch_norm_legit_no_training_relu_45,(.L_x_1 - triton_poi_fused__native_batch_norm_legit_no_training_relu_45)
        .other          triton_poi_fused__native_batch_norm_legit_no_training_relu_45,@"STO_CUDA_ENTRY STV_DEFAULT"
triton_poi_fused__native_batch_norm_legit_no_training_relu_45:
.text.triton_poi_fused__native_batch_norm_legit_no_training_relu_45:
[----:B------:R-:W-:Y:S01]  /*0000*/  LDC R1, c[0x0][0x28] ;  /* 0x00000a00ff017b82 */ /* 0x000fe20000000800 */
[----:B------:R-:W1:Y:S01]  /*0010*/  S2R R0, SR_TID.X ;  /* 0x0000000000007919 */ /* 0x000e620000002100 */
[----:B------:R-:W-:Y:S01]  /*0020*/  HFMA2.MMA R4, -RZ, RZ, 0, 0 ;  /* 0x00000000ff047435 */ /* 0x000fe200000001ff */
[----:B------:R-:W-:Y:S01]  /*0030*/  MOV R6, RZ ;  /* 0x000000ff00067202 */ /* 0x000fe20000000f00 */
[----:B------:R-:W-:Y:S01]  /*0040*/  ULDC.64 UR4, c[0x0][0x208] ;  /* 0x0000820000047ab9 */ /* 0x000fe20000000a00 */
[----:B------:R-:W2:Y:S03]  /*0050*/  S2R R5, SR_CTAID.X ;  /* 0x0000000000057919 */ /* 0x000ea60000002500 */
[----:B------:R-:W3:Y:S08]  /*0060*/  LDC.64 R16, c[0x0][0x218] ;  /* 0x00008600ff107b82 */ /* 0x000ef00000000a00 */
[----:B------:R-:W4:Y:S08]  /*0070*/  LDC.64 R14, c[0x0][0x210] ;  /* 0x00008400ff0e7b82 */ /* 0x000f300000000a00 */
[----:B------:R-:W5:Y:S01]  /*0080*/  LDC.64 R12, c[0x0][0x230] ;  /* 0x00008c00ff0c7b82 */ /* 0x000f620000000a00 */
[----:B-1----:R-:W-:-:S02]  /*0090*/  SHF.L.U32 R0, R0, 0x2, RZ ;  /* 0x0000000200007819 */ /* 0x002fc400000006ff */
[----:B--2---:R-:W-:Y:S02]  /*00a0*/  SHF.R.S32.HI R3, RZ, 0x15, R5 ;  /* 0x00000015ff037819 */ /* 0x004fe40000011405 */
[----:B------:R-:W-:Y:S02]  /*00b0*/  LOP3.LUT R0, R0, 0x1fc, RZ, 0xc0, !PT ;  /* 0x000001fc00007812 */ /* 0x000fe400078ec0ff */
[----:B------:R-:W-:Y:S02]  /*00c0*/  SGXT R3, R3, 0x1 ;  /* 0x000000010303781a */ /* 0x000fe40000000200 */
[----:B------:R-:W-:-:S04]  /*00d0*/  LEA R18, R5, R0, 0xa ;  /* 0x0000000005127211 */ /* 0x000fc800078e50ff */
[----:B------:R-:W-:Y:S02]  /*00e0*/  LEA.HI R0, R3, R18, RZ, 0xa ;  /* 0x0000001203007211 */ /* 0x000fe400078f50ff */
[----:B------:R-:W1:Y:S02]  /*00f0*/  LDC.64 R2, c[0x0][0x220] ;  /* 0x00008800ff027b82 */ /* 0x000e640000000a00 */
[----:B------:R-:W-:Y:S02]  /*0100*/  SHF.R.S32.HI R5, RZ, 0xa, R0 ;  /* 0x0000000aff057819 */ /* 0x000fe40000011400 */
[----:B------:R-:W-:-:S04]  /*0110*/  IADD3 R0, R0, 0x200, RZ ;  /* 0x0000020000007810 */ /* 0x000fc80007ffe0ff */
[----:B------:R-:W-:Y:S01]  /*0120*/  SHF.R.S32.HI R7, RZ, 0xa, R0 ;  /* 0x0000000aff077819 */ /* 0x000fe20000011400 */
[----:B------:R-:W-:-:S04]  /*0130*/  IMAD.HI R0, R5, -0x77777777, R4 ;  /* 0x8888888905007827 */ /* 0x000fc800078e0204 */
[----:B------:R-:W-:Y:S01]  /*0140*/  IMAD.HI R4, R7, -0x77777777, R6 ;  /* 0x8888888907047827 */ /* 0x000fe200078e0206 */
[----:B------:R-:W-:-:S04]  /*0150*/  SHF.R.U32.HI R9, RZ, 0x1f, R0 ;  /* 0x0000001fff097819 */ /* 0x000fc80000011600 */
[----:B------:R-:W-:Y:S02]  /*0160*/  LEA.HI.SX32 R9, R0, R9, 0x19 ;  /* 0x0000000900097211 */ /* 0x000fe400078fcaff */
[----:B------:R-:W-:-:S03]  /*0170*/  SHF.R.U32.HI R11, RZ, 0x1f, R4 ;  /* 0x0000001fff0b7819 */ /* 0x000fc60000011604 */
[----:B------:R-:W-:Y:S01]  /*0180*/  IMAD R23, R9, -0xf0, R5 ;  /* 0xffffff1009177824 */ /* 0x000fe200078e0205 */
[----:B------:R-:W-:-:S03]  /*0190*/  LEA.HI.SX32 R11, R4, R11, 0x19 ;  /* 0x0000000b040b7211 */ /* 0x000fc600078fcaff */
[----:B-1----:R-:W-:-:S04]  /*01a0*/  IMAD.WIDE R8, R23, 0x4, R2 ;  /* 0x0000000417087825 */ /* 0x002fc800078e0202 */
[----:B------:R-:W-:Y:S01]  /*01b0*/  IMAD R19, R11, -0xf0, R7 ;  /* 0xffffff100b137824 */ /* 0x000fe200078e0207 */
[----:B------:R-:W2:Y:S03]  /*01c0*/  LDG.E.EL R20, desc[UR4][R8.64] ;  /* 0x0000000408147981 */ /* 0x000ea6000c2e1900 */
[----:B------:R-:W-:Y:S02]  /*01d0*/  IMAD.WIDE R10, R19, 0x4, R2 ;  /* 0x00000004130a7825 */ /* 0x000fe400078e0202 */
[----:B------:R-:W1:Y:S03]  /*01e0*/  LDC.64 R2, c[0x0][0x228] ;  /* 0x00008a00ff027b82 */ /* 0x000e660000000a00 */
[----:B------:R-:W2:Y:S01]  /*01f0*/  LDG.E.EL R21, desc[UR4][R10.64] ;  /* 0x000000040a157981 */ /* 0x000ea2000c2e1900 */
[----:B---3--:R-:W-:-:S04]  /*0200*/  IMAD.WIDE R26, R23, 0x4, R16 ;  /* 0x00000004171a7825 */ /* 0x008fc800078e0210 */
[----:B----4-:R-:W-:Y:S01]  /*0210*/  IMAD.WIDE R14, R18, 0x4, R14 ;  /* 0x00000004120e7825 */ /* 0x010fe200078e020e */
[----:B------:R-:W3:Y:S04]  /*0220*/  LDG.E.EL R0, desc[UR4][R26.64] ;  /* 0x000000041a007981 */ /* 0x000ee8000c2e1900 */
[----:B------:R-:W3:Y:S01]  /*0230*/  LDG.E.128 R4, desc[UR4][R14.64] ;  /* 0x000000040e047981 */ /* 0x000ee2000c1e1d00 */
[----:B------:R-:W-:-:S03]  /*0240*/  IMAD.WIDE R16, R19, 0x4, R16 ;  /* 0x0000000413107825 */ /* 0x000fc600078e0210 */
[----:B------:R-:W4:Y:S04]  /*0250*/  LDG.E.128 R8, desc[UR4][R14.64+0x800] ;  /* 0x000800040e087981 */ /* 0x000f28000c1e1d00 */
[----:B------:R-:W4:Y:S01]  /*0260*/  LDG.E.EL R16, desc[UR4][R16.64] ;  /* 0x0000000410107981 */ /* 0x000f22000c2e1900 */
[----:B01----:R-:W-:-:S04]  /*0270*/  IMAD.WIDE R24, R23, 0x4, R2 ;  /* 0x0000000417187825 */ /* 0x003fc800078e0202 */
[----:B-----5:R-:W-:Y:S02]  /*0280*/  IMAD.WIDE R22, R23, 0x4, R12 ;  /* 0x0000000417167825 */ /* 0x020fe400078e020c */
[----:B------:R-:W5:Y:S04]  /*0290*/  LDG.E.EL R24, desc[UR4][R24.64] ;  /* 0x0000000418187981 */ /* 0x000f68000c2e1900 */
[----:B------:R-:W5:Y:S01]  /*02a0*/  LDG.E.EL R23, desc[UR4][R22.64] ;  /* 0x0000000416177981 */ /* 0x000f62000c2e1900 */
[----:B------:R-:W-:-:S04]  /*02b0*/  IMAD.WIDE R2, R19, 0x4, R2 ;  /* 0x0000000413027825 */ /* 0x000fc800078e0202 */
[----:B------:R-:W-:Y:S02]  /*02c0*/  IMAD.WIDE R28, R19, 0x4, R12 ;  /* 0x00000004131c7825 */ /* 0x000fe400078e020c */
[----:B------:R0:W4:Y:S04]  /*02d0*/  LDG.E.EL R12, desc[UR4][R2.64] ;  /* 0x00000004020c7981 */ /* 0x000128000c2e1900 */
[----:B------:R-:W4:Y:S01]  /*02e0*/  LDG.E.EL R13, desc[UR4][R28.64] ;  /* 0x000000041c0d7981 */ /* 0x000f22000c2e1900 */
[----:B0-----:R-:W-:Y:S01]  /*02f0*/  HFMA2.MMA R3, -RZ, RZ, 1.625, 0 ;  /* 0x3e800000ff037435 */ /* 0x001fe200000001ff */
[----:B--2---:R-:W-:-:S04]  /*0300*/  FADD R20, R20, 9.9999997473787516356e-06 ;  /* 0x3727c5ac14147421 */ /* 0x004fc80000000000 */
[----:B------:R-:W0:Y:S01]  /*0310*/  MUFU.SQRT R19, R20 ;  /* 0x0000001400137308 */ /* 0x000e220000002000 */
[----:B------:R-:W-:-:S07]  /*0320*/  FADD R21, R21, 9.9999997473787516356e-06 ;  /* 0x3727c5ac15157421 */ /* 0x000fce0000000000 */
[----:B------:R-:W1:Y:S01]  /*0330*/  MUFU.SQRT R25, R21 ;  /* 0x0000001500197308 */ /* 0x000e620000002000 */
[C---:B0-----:R-:W-:Y:S02]  /*0340*/  FSETP.GT.AND P0, PT, R19.reuse, 8.50705917302346158658e+37, PT ;  /* 0x7e8000001300780b */ /* 0x041fe40003f04000 */
[----:B------:R-:W-:Y:S02]  /*0350*/  FSETP.GEU.AND P2, PT, R19, 1.175494350822287508e-38, PT ;  /* 0x008000001300780b */ /* 0x000fe40003f4e000 */
[C---:B-1----:R-:W-:Y:S02]  /*0360*/  FSETP.GT.AND P1, PT, R25.reuse, 8.50705917302346158658e+37, PT ;  /* 0x7e8000001900780b */ /* 0x042fe40003f24000 */
[----:B------:R-:W-:-:S07]  /*0370*/  FSETP.GEU.AND P3, PT, R25, 1.175494350822287508e-38, PT ;  /* 0x008000001900780b */ /* 0x000fce0003f6e000 */
[----:B------:R-:W-:-:S04]  /*0380*/  @P0 FMUL R19, R19, 0.25 ;  /* 0x3e80000013130820 */ /* 0x000fc80000400000 */
[----:B------:R-:W-:Y:S01]  /*0390*/  @!P2 FMUL R19, R19, 16777216 ;  /* 0x4b8000001313a820 */ /* 0x000fe20000400000 */
[----:B------:R-:W-:-:S05]  /*03a0*/  @P1 FMUL R25, R25, 0.25 ;  /* 0x3e80000019191820 */ /* 0x000fca0000400000 */
[----:B------:R-:W0:Y:S01]  /*03b0*/  MUFU.RCP R19, R19 ;  /* 0x0000001300137308 */ /* 0x000e220000001000 */
[----:B------:R-:W-:Y:S01]  /*03c0*/  @!P3 FMUL R25, R25, 16777216 ;  /* 0x4b8000001919b820 */ /* 0x000fe20000400000 */
[----:B------:R-:W-:-:S06]  /*03d0*/  FSEL R2, R3, 1, P0 ;  /* 0x3f80000003027808 */ /* 0x000fcc0000000000 */
[----:B------:R-:W1:Y:S01]  /*03e0*/  MUFU.RCP R14, R25 ;  /* 0x00000019000e7308 */ /* 0x000e620000001000 */
[----:B------:R-:W-:Y:S01]  /*03f0*/  FSEL R3, R3, 1, P1 ;  /* 0x3f80000003037808 */ /* 0x000fe20000800000 */
[----:B------:R-:W-:Y:S01]  /*0400*/  @!P2 FMUL R2, R2, 16777216 ;  /* 0x4b8000000202a820 */ /* 0x000fe20000400000 */
[----:B---3--:R-:W-:-:S03]  /*0410*/  FADD R4, R4, -R0 ;  /* 0x8000000004047221 */ /* 0x008fc60000000000 */
[----:B------:R-:W-:Y:S01]  /*0420*/  @!P3 FMUL R3, R3, 16777216 ;  /* 0x4b8000000303b820 */ /* 0x000fe20000400000 */
[----:B0-----:R-:W-:Y:S01]  /*0430*/  FMUL R15, R19, R2 ;  /* 0x00000002130f7220 */ /* 0x001fe20000400000 */
[--C-:B------:R-:W-:Y:S01]  /*0440*/  FADD R20, R5, -R0.reuse ;  /* 0x8000000005147221 */ /* 0x100fe20000000000 */
[--C-:B------:R-:W-:Y:S01]  /*0450*/  FADD R6, R6, -R0.reuse ;  /* 0x8000000006067221 */ /* 0x100fe20000000000 */
[----:B------:R-:W-:Y:S01]  /*0460*/  FADD R0, R7, -R0 ;  /* 0x8000000007007221 */ /* 0x000fe20000000000 */
[C---:B------:R-:W-:Y:S01]  /*0470*/  FMUL R5, R15.reuse, R4 ;  /* 0x000000040f057220 */ /* 0x040fe20000400000 */
[C---:B------:R-:W-:Y:S01]  /*0480*/  FMUL R4, R15.reuse, R20 ;  /* 0x000000140f047220 */ /* 0x040fe20000400000 */
[----:B-1----:R-:W-:Y:S02]  /*0490*/  FMUL R14, R14, R3 ;  /* 0x000000030e0e7220 */ /* 0x002fe40000400000 */
[----:B------:R-:W0:Y:S01]  /*04a0*/  LDC.64 R2, c[0x0][0x238] ;  /* 0x00008e00ff027b82 */ /* 0x000e220000000a00 */
[C---:B------:R-:W-:Y:S01]  /*04b0*/  FMUL R20, R15.reuse, R6 ;  /* 0x000000060f147220 */ /* 0x040fe20000400000 */
[----:B------:R-:W-:Y:S01]  /*04c0*/  FMUL R6, R15, R0 ;  /* 0x000000000f067220 */ /* 0x000fe20000400000 */
[--C-:B----4-:R-:W-:Y:S01]  /*04d0*/  FADD R7, R8, -R16.reuse ;  /* 0x8000001008077221 */ /* 0x110fe20000000000 */
[--C-:B------:R-:W-:Y:S01]  /*04e0*/  FADD R9, R9, -R16.reuse ;  /* 0x8000001009097221 */ /* 0x100fe20000000000 */
[--C-:B------:R-:W-:Y:S01]  /*04f0*/  FADD R15, R10, -R16.reuse ;  /* 0x800000100a0f7221 */ /* 0x100fe20000000000 */
[C-C-:B-----5:R-:W-:Y:S01]  /*0500*/  FFMA R0, R24.reuse, R5, R23.reuse ;  /* 0x0000000518007223 */ /* 0x160fe20000000017 */
[----:B------:R-:W-:Y:S01]  /*0510*/  FADD R11, R11, -R16 ;  /* 0x800000100b0b7221 */ /* 0x000fe20000000000 */
[C-C-:B------:R-:W-:Y:S01]  /*0520*/  FFMA R4, R24.reuse, R4, R23.reuse ;  /* 0x0000000418047223 */ /* 0x140fe20000000017 */
[C-C-:B------:R-:W-:Y:S01]  /*0530*/  FFMA R5, R24.reuse, R20, R23.reuse ;  /* 0x0000001418057223 */ /* 0x140fe20000000017 */
[----:B------:R-:W-:Y:S01]  /*0540*/  FFMA R23, R24, R6, R23 ;  /* 0x0000000618177223 */ /* 0x000fe20000000017 */
[C---:B------:R-:W-:Y:S01]  /*0550*/  FMUL R7, R14.reuse, R7 ;  /* 0x000000070e077220 */ /* 0x040fe20000400000 */
[C---:B------:R-:W-:Y:S01]  /*0560*/  FMUL R8, R14.reuse, R9 ;  /* 0x000000090e087220 */ /* 0x040fe20000400000 */
[C---:B------:R-:W-:Y:S01]  /*0570*/  FMUL R6, R14.reuse, R15 ;  /* 0x0000000f0e067220 */ /* 0x040fe20000400000 */
[----:B------:R-:W-:Y:S01]  /*0580*/  FMUL R14, R14, R11 ;  /* 0x0000000b0e0e7220 */ /* 0x000fe20000400000 */
[C-C-:B------:R-:W-:Y:S01]  /*0590*/  FFMA R9, R12.reuse, R7, R13.reuse ;  /* 0x000000070c097223 */ /* 0x140fe2000000000d */
[C-C-:B------:R-:W-:Y:S01]  /*05a0*/  FFMA R8, R12.reuse, R8, R13.reuse ;  /* 0x000000080c087223 */ /* 0x140fe2000000000d */
[C-C-:B------:R-:W-:Y:S01]  /*05b0*/  FFMA R10, R12.reuse, R6, R13.reuse ;  /* 0x000000060c0a7223 */ /* 0x140fe2000000000d */
[----:B------:R-:W-:Y:S01]  /*05c0*/  FFMA R14, R12, R14, R13 ;  /* 0x0000000e0c0e7223 */ /* 0x000fe2000000000d */
[----:B------:R-:W-:-:S02]  /*05d0*/  FSETP.GEU.AND P6, PT, R23, RZ, PT ;  /* 0x000000ff1700720b */ /* 0x000fc40003fce000 */
[----:B------:R-:W-:Y:S02]  /*05e0*/  FSETP.GEU.AND P0, PT, R5, RZ, PT ;  /* 0x000000ff0500720b */ /* 0x000fe40003f0e000 */
[----:B------:R-:W-:Y:S02]  /*05f0*/  FSETP.GEU.AND P1, PT, R4, RZ, PT ;  /* 0x000000ff0400720b */ /* 0x000fe40003f2e000 */
[----:B------:R-:W-:Y:S02]  /*0600*/  FSETP.GEU.AND P3, PT, R14, RZ, PT ;  /* 0x000000ff0e00720b */ /* 0x000fe40003f6e000 */
[----:B------:R-:W-:Y:S02]  /*0610*/  SEL R7, R23, RZ, P6 ;  /* 0x000000ff17077207 */ /* 0x000fe40003000000 */
[----:B------:R-:W-:Y:S02]  /*0620*/  FSETP.GEU.AND P2, PT, R0, RZ, PT ;  /* 0x000000ff0000720b */ /* 0x000fe40003f4e000 */
[----:B------:R-:W-:-:S02]  /*0630*/  FSETP.GEU.AND P4, PT, R10, RZ, PT ;  /* 0x000000ff0a00720b */ /* 0x000fc40003f8e000 */
[----:B------:R-:W-:Y:S02]  /*0640*/  FSETP.GEU.AND P5, PT, R9, RZ, PT ;  /* 0x000000ff0900720b */ /* 0x000fe40003fae000 */
[----:B------:R-:W-:Y:S02]  /*0650*/  FSETP.GEU.AND P6, PT, R8, RZ, PT ;  /* 0x000000ff0800720b */ /* 0x000fe40003fce000 */
[----:B------:R-:W-:Y:S01]  /*0660*/  SEL R6, R5, RZ, P0 ;  /* 0x000000ff05067207 */ /* 0x000fe20000000000 */
[----:B0-----:R-:W-:Y:S01]  /*0670*/  IMAD.WIDE R2, R18, 0x4, R2 ;  /* 0x0000000412027825 */ /* 0x001fe200078e0202 */
[----:B------:R-:W-:Y:S02]  /*0680*/  SEL R5, R4, RZ, P1 ;  /* 0x000000ff04057207 */ /* 0x000fe40000800000 */
[----:B------:R-:W-:Y:S02]  /*0690*/  SEL R15, R14, RZ, P3 ;  /* 0x000000ff0e0f7207 */ /* 0x000fe40001800000 */
[----:B------:R-:W-:-:S02]  /*06a0*/  SEL R4, R0, RZ, P2 ;  /* 0x000000ff00047207 */ /* 0x000fc40001000000 */
[----:B------:R-:W-:Y:S02]  /*06b0*/  SEL R14, R10, RZ, P4 ;  /* 0x000000ff0a0e7207 */ /* 0x000fe40002000000 */
[----:B------:R-:W-:Y:S02]  /*06c0*/  SEL R12, R9, RZ, P5 ;  /* 0x000000ff090c7207 */ /* 0x000fe40002800000 */
[----:B------:R-:W-:Y:S01]  /*06d0*/  SEL R13, R8, RZ, P6 ;  /* 0x000000ff080d7207 */ /* 0x000fe20003000000 */
[----:B------:R-:W-:Y:S04]  /*06e0*/  STG.E.128 desc[UR4][R2.64], R4 ;  /* 0x0000000402007986 */ /* 0x000fe8000c101d04 */
[----:B------:R-:W-:Y:S01]  /*06f0*/  STG.E.128 desc[UR4][R2.64+0x800], R12 ;  /* 0x0008000c02007986 */ /* 0x000fe2000c101d04 */
[----:B------:R-:W-:Y:S05]  /*0700*/  EXIT ;  /* 0x000000000000794d */ /* 0x000fea0003800000 */
.L_x_0:
[----:B------:R-:W-:-:S00]  /*0710*/  BRA `(.L_x_0) ;  /* 0xfffffffc00fc7947 */ /* 0x000fc0000383ffff */
[----:B------:R-:W-:-:S00]  /*0720*/  NOP ;  /* 0x0000000000007918 */ /* 0x000fc00000000000 */
        /* <DEDUP_REMOVED lines=13> */
.L_x_1:


//--------------------- .nv.global.init           --------------------------
	.section	.nv.global.init,"aw",@progbits
.nv.global.init:
	.type		_$_str,@object
	.size		_$_str,(_$_str_$_2 - _$_str)
_$_str:
        /*0000*/ 	.byte	0x5f, 0x5f, 0x43, 0x55, 0x44, 0x41, 0x5f, 0x46, 0x54, 0x5a, 0x00
	.type		_$_str_$_2,@object
	.size		_$_str_$_2,(.L_1 - _$_str_$_2)
_$_str_$_2:
        /*000b*/ 	.byte	0x5f, 0x5f, 0x43, 0x55, 0x44, 0x41, 0x5f, 0x50, 0x52, 0x45, 0x43, 0x5f, 0x53, 0x51, 0x52, 0x54
        /*001b*/ 	.byte	0x00
.L_1:


//--------------------- .nv.constant0.triton_poi_fused__native_batch_norm_legit_no_training_relu_45 --------------------------
	.section	.nv.constant0.triton_poi_fused__native_batch_norm_legit_no_training_relu_45,"a",@progbits
	.sectionflags	@""
	.align	4
.nv.constant0.triton_poi_fused__native_batch_norm_legit_no_training_relu_45:
	.zero		580
